//
// Generated by NVIDIA NVVM Compiler
//
// Compiler Build ID: CL-36424714
// Cuda compilation tools, release 13.0, V13.0.88
// Based on NVVM 20.0.0
//

.version 9.0
.target sm_100
.address_size 64

	// .globl	_Z12MatrixUpdatePdS_

.visible .entry _Z12MatrixUpdatePdS_(
	.param .u64 .ptr .align 1 _Z12MatrixUpdatePdS__param_0,
	.param .u64 .ptr .align 1 _Z12MatrixUpdatePdS__param_1
)
{
	.reg .pred 	%p<11>;
	.reg .b32 	%r<9>;
	.reg .b64 	%rd<11>;
	.reg .b64 	%fd<15>;

	ld.param.u64 	%rd3, [_Z12MatrixUpdatePdS__param_0];
	ld.param.u64 	%rd4, [_Z12MatrixUpdatePdS__param_1];
	cvta.to.global.u64 	%rd1, %rd4;
	cvta.to.global.u64 	%rd2, %rd3;
	mov.u32 	%r3, %ctaid.x;
	mov.u32 	%r4, %ntid.x;
	mov.u32 	%r5, %tid.x;
	mad.lo.s32 	%r1, %r3, %r4, %r5;
	setp.gt.u32 	%p3, %r1, 999999;
	@%p3 bra 	$L__BB0_7;
	mul.hi.u32 	%r7, %r1, 274877907;
	shr.u32 	%r6, %r7, 6;
	mul.lo.s32 	%r8, %r6, 1000;
	sub.s32 	%r2, %r1, %r8;
	mov.pred 	%p10, -1;
	setp.eq.s32 	%p5, %r6, 0;
	@%p5 bra 	$L__BB0_4;
	setp.eq.s32 	%p6, %r6, 999;
	@%p6 bra 	$L__BB0_4;
	setp.eq.s32 	%p10, %r2, 0;
$L__BB0_4:
	setp.ne.s32 	%p7, %r2, 999;
	not.pred 	%p8, %p10;
	and.pred  	%p9, %p7, %p8;
	@%p9 bra 	$L__BB0_6;
	mul.wide.u32 	%rd8, %r1, 8;
	add.s64 	%rd9, %rd2, %rd8;
	ld.global.f64 	%fd14, [%rd9];
	add.s64 	%rd10, %rd1, %rd8;
	st.global.f64 	[%rd10], %fd14;
	bra.uni 	$L__BB0_7;
$L__BB0_6:
	mul.wide.u32 	%rd5, %r1, 8;
	add.s64 	%rd6, %rd2, %rd5;
	ld.global.f64 	%fd1, [%rd6+7992];
	ld.global.f64 	%fd2, [%rd6+8008];
	min.f64 	%fd3, %fd1, %fd2;
	ld.global.f64 	%fd4, [%rd6+-8008];
	ld.global.f64 	%fd5, [%rd6+-7992];
	min.f64 	%fd6, %fd4, %fd5;
	max.f64 	%fd7, %fd3, %fd6;
	max.f64 	%fd8, %fd1, %fd2;
	max.f64 	%fd9, %fd4, %fd5;
	min.f64 	%fd10, %fd8, %fd9;
	min.f64 	%fd11, %fd7, %fd10;
	ld.global.f64 	%fd12, [%rd6];
	add.f64 	%fd13, %fd12, %fd11;
	add.s64 	%rd7, %rd1, %rd5;
	st.global.f64 	[%rd7], %fd13;
$L__BB0_7:
	ret;

}
	// .globl	_Z13MatrixVerify1PdS_
.visible .entry _Z13MatrixVerify1PdS_(
	.param .u64 .ptr .align 1 _Z13MatrixVerify1PdS__param_0,
	.param .u64 .ptr .align 1 _Z13MatrixVerify1PdS__param_1
)
{
	.reg .pred 	%p<2>;
	.reg .b32 	%r<6>;
	.reg .b64 	%rd<5>;
	.reg .b64 	%fd<2>;

	ld.param.u64 	%rd1, [_Z13MatrixVerify1PdS__param_0];
	ld.param.u64 	%rd2, [_Z13MatrixVerify1PdS__param_1];
	mov.u32 	%r1, %ctaid.x;
	mov.u32 	%r2, %ntid.x;
	mul.lo.s32 	%r3, %r1, %r2;
	mov.u32 	%r4, %tid.x;
	neg.s32 	%r5, %r4;
	setp.ne.s32 	%p1, %r3, %r5;
	@%p1 bra 	$L__BB1_2;
	cvta.to.global.u64 	%rd3, %rd1;
	cvta.to.global.u64 	%rd4, %rd2;
	ld.global.f64 	%fd1, [%rd3+296384];
	st.global.f64 	[%rd4+16], %fd1;
$L__BB1_2:
	ret;

}
	// .globl	_Z9MatrixSumPdS_Px
.visible .entry _Z9MatrixSumPdS_Px(
	.param .u64 .ptr .align 1 _Z9MatrixSumPdS_Px_param_0,
	.param .u64 .ptr .align 1 _Z9MatrixSumPdS_Px_param_1,
	.param .u64 .ptr .align 1 _Z9MatrixSumPdS_Px_param_2
)
{
	.reg .pred 	%p<5>;
	.reg .b32 	%r<8>;
	.reg .b64 	%rd<18>;
	.reg .b64 	%fd<4>;

	ld.param.u64 	%rd8, [_Z9MatrixSumPdS_Px_param_0];
	ld.param.u64 	%rd9, [_Z9MatrixSumPdS_Px_param_2];
	mov.u32 	%r1, %ctaid.x;
	mov.u32 	%r2, %ntid.x;
	mov.u32 	%r3, %tid.x;
	mad.lo.s32 	%r4, %r1, %r2, %r3;
	cvt.u64.u32 	%rd1, %r4;
	setp.gt.u32 	%p1, %r4, 999999;
	@%p1 bra 	$L__BB2_7;
	cvta.to.global.u64 	%rd10, %rd9;
	ld.global.u64 	%rd2, [%rd10];
	shl.b64 	%rd3, %rd2, 1;
	and.b64  	%rd11, %rd3, -4294967296;
	setp.ne.s64 	%p2, %rd11, 0;
	@%p2 bra 	$L__BB2_3;
	cvt.u32.u64 	%r5, %rd3;
	cvt.u32.u64 	%r6, %rd1;
	rem.u32 	%r7, %r6, %r5;
	cvt.u64.u32 	%rd17, %r7;
	bra.uni 	$L__BB2_4;
$L__BB2_3:
	rem.s64 	%rd17, %rd1, %rd3;
$L__BB2_4:
	setp.ne.s64 	%p3, %rd17, 0;
	@%p3 bra 	$L__BB2_7;
	add.s64 	%rd7, %rd2, %rd1;
	setp.gt.s64 	%p4, %rd7, 999999;
	@%p4 bra 	$L__BB2_7;
	cvta.to.global.u64 	%rd12, %rd8;
	shl.b64 	%rd13, %rd7, 3;
	add.s64 	%rd14, %rd12, %rd13;
	ld.global.f64 	%fd1, [%rd14];
	shl.b64 	%rd15, %rd1, 3;
	add.s64 	%rd16, %rd12, %rd15;
	ld.global.f64 	%fd2, [%rd16];
	add.f64 	%fd3, %fd1, %fd2;
	st.global.f64 	[%rd16], %fd3;
$L__BB2_7:
	ret;

}
	// .globl	_Z13MatrixVerify2PdS_
.visible .entry _Z13MatrixVerify2PdS_(
	.param .u64 .ptr .align 1 _Z13MatrixVerify2PdS__param_0,
	.param .u64 .ptr .align 1 _Z13MatrixVerify2PdS__param_1
)
{
	.reg .pred 	%p<2>;
	.reg .b32 	%r<6>;
	.reg .b64 	%rd<5>;
	.reg .b64 	%fd<2>;

	ld.param.u64 	%rd1, [_Z13MatrixVerify2PdS__param_0];
	ld.param.u64 	%rd2, [_Z13MatrixVerify2PdS__param_1];
	mov.u32 	%r1, %ctaid.x;
	mov.u32 	%r2, %ntid.x;
	mul.lo.s32 	%r3, %r1, %r2;
	mov.u32 	%r4, %tid.x;
	neg.s32 	%r5, %r4;
	setp.ne.s32 	%p1, %r3, %r5;
	@%p1 bra 	$L__BB3_2;
	cvta.to.global.u64 	%rd3, %rd1;
	cvta.to.global.u64 	%rd4, %rd2;
	ld.global.f64 	%fd1, [%rd3];
	st.global.f64 	[%rd4], %fd1;
$L__BB3_2:
	ret;

}


// ===== COMPILED SASS (sm_100) =====

	.target	sm_100

	.elftype	@"ET_EXEC"


//--------------------- .note.nv.tkinfo           --------------------------
	.section	.note.nv.tkinfo,"",@"SHT_NOTE"
	.sectionflags	@"SHF_NOTE_NV_TKINFO"
	.tkinfo
        /*0018*/ 	.word	0x00000002
        /*0030*/ 	.string	""
        /*0030*/ 	.string	"ptxas"
        /*0030*/ 	.string	"Cuda compilation tools, release 13.0, V13.0.88"
        /*0030*/ 	.string	"Build cuda_13.0.r13.0/compiler.36424714_0"
        /*0030*/ 	.string	"-arch sm_100 -m 64 "



//--------------------- .note.nv.cuinfo           --------------------------
	.section	.note.nv.cuinfo,"",@"SHT_NOTE"
	.sectionflags	@"SHF_NOTE_NV_CUINFO"
        /*0018*/ 	.short	0x0002
        /*001a*/ 	.short	0x0064
        /*001c*/ 	.short	0x0082
	.zero		2


//--------------------- .nv.info                  --------------------------
	.section	.nv.info,"",@"SHT_CUDA_INFO"
	.align	4


	//----- nvinfo : EIATTR_REGCOUNT
	.align		4
        /*0000*/ 	.byte	0x04, 0x2f
        /*0002*/ 	.short	(.L_1 - .L_0)
	.align		4
.L_0:
        /*0004*/ 	.word	index@(_Z12MatrixUpdatePdS_)
        /*0008*/ 	.word	0x00000016


	//----- nvinfo : EIATTR_FRAME_SIZE
	.align		4
.L_1:
        /*000c*/ 	.byte	0x04, 0x11
        /*000e*/ 	.short	(.L_3 - .L_2)
	.align		4
.L_2:
        /*0010*/ 	.word	index@(_Z12MatrixUpdatePdS_)
        /*0014*/ 	.word	0x00000000


	//----- nvinfo : EIATTR_REGCOUNT
	.align		4
.L_3:
        /*0018*/ 	.byte	0x04, 0x2f
        /*001a*/ 	.short	(.L_5 - .L_4)
	.align		4
.L_4:
        /*001c*/ 	.word	index@(_Z13MatrixVerify1PdS_)
        /*0020*/ 	.word	0x00000008


	//----- nvinfo : EIATTR_FRAME_SIZE
	.align		4
.L_5:
        /*0024*/ 	.byte	0x04, 0x11
        /*0026*/ 	.short	(.L_7 - .L_6)
	.align		4
.L_6:
        /*0028*/ 	.word	index@(_Z13MatrixVerify1PdS_)
        /*002c*/ 	.word	0x00000000


	//----- nvinfo : EIATTR_REGCOUNT
	.align		4
.L_7:
        /*0030*/ 	.byte	0x04, 0x2f
        /*0032*/ 	.short	(.L_9 - .L_8)
	.align		4
.L_8:
        /*0034*/ 	.word	index@(_Z9MatrixSumPdS_Px)
        /*0038*/ 	.word	0x00000016


	//----- nvinfo : EIATTR_FRAME_SIZE
	.align		4
.L_9:
        /*003c*/ 	.byte	0x04, 0x11
        /*003e*/ 	.short	(.L_11 - .L_10)
	.align		4
.L_10:
        /*0040*/ 	.word	index@($__internal_0_$__cuda_sm20_rem_s64)
        /*0044*/ 	.word	0x00000000


	//----- nvinfo : EIATTR_FRAME_SIZE
	.align		4
.L_11:
        /*0048*/ 	.byte	0x04, 0x11
        /*004a*/ 	.short	(.L_13 - .L_12)
	.align		4
.L_12:
        /*004c*/ 	.word	index@(_Z9MatrixSumPdS_Px)
        /*0050*/ 	.word	0x00000000


	//----- nvinfo : EIATTR_REGCOUNT
	.align		4
.L_13:
        /*0054*/ 	.byte	0x04, 0x2f
        /*0056*/ 	.short	(.L_15 - .L_14)
	.align		4
.L_14:
        /*0058*/ 	.word	index@(_Z13MatrixVerify2PdS_)
        /*005c*/ 	.word	0x00000008


	//----- nvinfo : EIATTR_FRAME_SIZE
	.align		4
.L_15:
        /*0060*/ 	.byte	0x04, 0x11
        /*0062*/ 	.short	(.L_17 - .L_16)
	.align		4
.L_16:
        /*0064*/ 	.word	index@(_Z13MatrixVerify2PdS_)
        /*0068*/ 	.word	0x00000000


	//----- nvinfo : EIATTR_MIN_STACK_SIZE
	.align		4
.L_17:
        /*006c*/ 	.byte	0x04, 0x12
        /*006e*/ 	.short	(.L_19 - .L_18)
	.align		4
.L_18:
        /*0070*/ 	.word	index@(_Z13MatrixVerify2PdS_)
        /*0074*/ 	.word	0x00000000


	//----- nvinfo : EIATTR_MIN_STACK_SIZE
	.align		4
.L_19:
        /*0078*/ 	.byte	0x04, 0x12
        /*007a*/ 	.short	(.L_21 - .L_20)
	.align		4
.L_20:
        /*007c*/ 	.word	index@(_Z9MatrixSumPdS_Px)
        /*0080*/ 	.word	0x00000000


	//----- nvinfo : EIATTR_MIN_STACK_SIZE
	.align		4
.L_21:
        /*0084*/ 	.byte	0x04, 0x12
        /*0086*/ 	.short	(.L_23 - .L_22)
	.align		4
.L_22:
        /*0088*/ 	.word	index@(_Z13MatrixVerify1PdS_)
        /*008c*/ 	.word	0x00000000


	//----- nvinfo : EIATTR_MIN_STACK_SIZE
	.align		4
.L_23:
        /*0090*/ 	.byte	0x04, 0x12
        /*0092*/ 	.short	(.L_25 - .L_24)
	.align		4
.L_24:
        /*0094*/ 	.word	index@(_Z12MatrixUpdatePdS_)
        /*0098*/ 	.word	0x00000000
.L_25:


//--------------------- .nv.compat                --------------------------
	.section	.nv.compat,"",@"SHT_CUDA_COMPAT_INFO"
	.align	4
        /*0000*/ 	.byte	0x02, 0x09, 0x00, 0x00, 0x02, 0x02, 0x01, 0x00, 0x02, 0x05, 0x05, 0x00, 0x03, 0x07, 0x01, 0x01
        /*0010*/ 	.byte	0x02, 0x03, 0x00, 0x00, 0x02, 0x06, 0x01, 0x00, 0x04, 0x0b, 0x08, 0x00, 0x01, 0x00, 0x00, 0x00
        /*0020*/ 	.byte	0x00, 0x00, 0x00, 0x00


//--------------------- .nv.info._Z13MatrixVerify2PdS_ --------------------------
	.section	.nv.info._Z13MatrixVerify2PdS_,"",@"SHT_CUDA_INFO"
	.sectionflags	@""
	.align	4


	//----- nvinfo : EIATTR_CUDA_API_VERSION
	.align		4
        /*0000*/ 	.byte	0x04, 0x37
        /*0002*/ 	.short	(.L_27 - .L_26)
.L_26:
        /*0004*/ 	.word	0x00000082


	//----- nvinfo : EIATTR_KPARAM_INFO
	.align		4
.L_27:
        /*0008*/ 	.byte	0x04, 0x17
        /*000a*/ 	.short	(.L_29 - .L_28)
.L_28:
        /*000c*/ 	.word	0x00000000
        /*0010*/ 	.short	0x0001
        /*0012*/ 	.short	0x0008
        /*0014*/ 	.byte	0x00, 0xf5, 0x21, 0x00


	//----- nvinfo : EIATTR_KPARAM_INFO
	.align		4
.L_29:
        /*0018*/ 	.byte	0x04, 0x17
        /*001a*/ 	.short	(.L_31 - .L_30)
.L_30:
        /*001c*/ 	.word	0x00000000
        /*0020*/ 	.short	0x0000
        /*0022*/ 	.short	0x0000
        /*0024*/ 	.byte	0x00, 0xf5, 0x21, 0x00


	//----- nvinfo : EIATTR_SPARSE_MMA_MASK
	.align		4
.L_31:
        /*0028*/ 	.byte	0x03, 0x50
        /*002a*/ 	.short	0x0000


	//----- nvinfo : EIATTR_MAXREG_COUNT
	.align		4
        /*002c*/ 	.byte	0x03, 0x1b
        /*002e*/ 	.short	0x00ff


	//----- nvinfo : EIATTR_MERCURY_ISA_VERSION
	.align		4
        /*0030*/ 	.byte	0x03, 0x5f
        /*0032*/ 	.short	0x0101


	//----- nvinfo : EIATTR_VRC_CTA_INIT_COUNT
	.align		4
        /*0034*/ 	.byte	0x02, 0x4a
	.zero		1
	.zero		1


	//----- nvinfo : EIATTR_EXIT_INSTR_OFFSETS
	.align		4
        /*0038*/ 	.byte	0x04, 0x1c
        /*003a*/ 	.short	(.L_33 - .L_32)


	//   ....[0]....
.L_32:
        /*003c*/ 	.word	0x00000070


	//   ....[1]....
        /*0040*/ 	.word	0x000000d0


	//----- nvinfo : EIATTR_CBANK_PARAM_SIZE
	.align		4
.L_33:
        /*0044*/ 	.byte	0x03, 0x19
        /*0046*/ 	.short	0x0010


	//----- nvinfo : EIATTR_PARAM_CBANK
	.align		4
        /*0048*/ 	.byte	0x04, 0x0a
        /*004a*/ 	.short	(.L_35 - .L_34)
	.align		4
.L_34:
        /*004c*/ 	.word	index@(.nv.constant0._Z13MatrixVerify2PdS_)
        /*0050*/ 	.short	0x0380
        /*0052*/ 	.short	0x0010


	//----- nvinfo : EIATTR_SW_WAR
	.align		4
.L_35:
        /*0054*/ 	.byte	0x04, 0x36
        /*0056*/ 	.short	(.L_37 - .L_36)
.L_36:
        /*0058*/ 	.word	0x00000008
.L_37:


//--------------------- .nv.info._Z9MatrixSumPdS_Px --------------------------
	.section	.nv.info._Z9MatrixSumPdS_Px,"",@"SHT_CUDA_INFO"
	.sectionflags	@""
	.align	4


	//----- nvinfo : EIATTR_CUDA_API_VERSION
	.align		4
        /*0000*/ 	.byte	0x04, 0x37
        /*0002*/ 	.short	(.L_39 - .L_38)
.L_38:
        /*0004*/ 	.word	0x00000082


	//----- nvinfo : EIATTR_KPARAM_INFO
	.align		4
.L_39:
        /*0008*/ 	.byte	0x04, 0x17
        /*000a*/ 	.short	(.L_41 - .L_40)
.L_40:
        /*000c*/ 	.word	0x00000000
        /*0010*/ 	.short	0x0002
        /*0012*/ 	.short	0x0010
        /*0014*/ 	.byte	0x00, 0xf5, 0x21, 0x00


	//----- nvinfo : EIATTR_KPARAM_INFO
	.align		4
.L_41:
        /*0018*/ 	.byte	0x04, 0x17
        /*001a*/ 	.short	(.L_43 - .L_42)
.L_42:
        /*001c*/ 	.word	0x00000000
        /*0020*/ 	.short	0x0001
        /*0022*/ 	.short	0x0008
        /*0024*/ 	.byte	0x00, 0xf5, 0x21, 0x00


	//----- nvinfo : EIATTR_KPARAM_INFO
	.align		4
.L_43:
        /*0028*/ 	.byte	0x04, 0x17
        /*002a*/ 	.short	(.L_45 - .L_44)
.L_44:
        /*002c*/ 	.word	0x00000000
        /*0030*/ 	.short	0x0000
        /*0032*/ 	.short	0x0000
        /*0034*/ 	.byte	0x00, 0xf5, 0x21, 0x00


	//----- nvinfo : EIATTR_SPARSE_MMA_MASK
	.align		4
.L_45:
        /*0038*/ 	.byte	0x03, 0x50
        /*003a*/ 	.short	0x0000


	//----- nvinfo : EIATTR_MAXREG_COUNT
	.align		4
        /*003c*/ 	.byte	0x03, 0x1b
        /*003e*/ 	.short	0x00ff


	//----- nvinfo : EIATTR_MERCURY_ISA_VERSION
	.align		4
        /*0040*/ 	.byte	0x03, 0x5f
        /*0042*/ 	.short	0x0101


	//----- nvinfo : EIATTR_VRC_CTA_INIT_COUNT
	.align		4
        /*0044*/ 	.byte	0x02, 0x4a
	.zero		1
	.zero		1


	//----- nvinfo : EIATTR_EXIT_INSTR_OFFSETS
	.align		4
        /*0048*/ 	.byte	0x04, 0x1c
        /*004a*/ 	.short	(.L_47 - .L_46)


	//   ....[0]....
.L_46:
        /*004c*/ 	.word	0x00000060


	//   ....[1]....
        /*0050*/ 	.word	0x00000260


	//   ....[2]....
        /*0054*/ 	.word	0x000002b0


	//   ....[3]....
        /*0058*/ 	.word	0x00000350


	//----- nvinfo : EIATTR_CRS_STACK_SIZE
	.align		4
.L_47:
        /*005c*/ 	.byte	0x04, 0x1e
        /*005e*/ 	.short	(.L_49 - .L_48)
.L_48:
        /*0060*/ 	.word	0x00000000


	//----- nvinfo : EIATTR_CBANK_PARAM_SIZE
	.align		4
.L_49:
        /*0064*/ 	.byte	0x03, 0x19
        /*0066*/ 	.short	0x0018


	//----- nvinfo : EIATTR_PARAM_CBANK
	.align		4
        /*0068*/ 	.byte	0x04, 0x0a
        /*006a*/ 	.short	(.L_51 - .L_50)
	.align		4
.L_50:
        /*006c*/ 	.word	index@(.nv.constant0._Z9MatrixSumPdS_Px)
        /*0070*/ 	.short	0x0380
        /*0072*/ 	.short	0x0018


	//----- nvinfo : EIATTR_SW_WAR
	.align		4
.L_51:
        /*0074*/ 	.byte	0x04, 0x36
        /*0076*/ 	.short	(.L_53 - .L_52)
.L_52:
        /*0078*/ 	.word	0x00000008
.L_53:


//--------------------- .nv.info._Z13MatrixVerify1PdS_ --------------------------
	.section	.nv.info._Z13MatrixVerify1PdS_,"",@"SHT_CUDA_INFO"
	.sectionflags	@""
	.align	4


	//----- nvinfo : EIATTR_CUDA_API_VERSION
	.align		4
        /*0000*/ 	.byte	0x04, 0x37
        /*0002*/ 	.short	(.L_55 - .L_54)
.L_54:
        /*0004*/ 	.word	0x00000082


	//----- nvinfo : EIATTR_KPARAM_INFO
	.align		4
.L_55:
        /*0008*/ 	.byte	0x04, 0x17
        /*000a*/ 	.short	(.L_57 - .L_56)
.L_56:
        /*000c*/ 	.word	0x00000000
        /*0010*/ 	.short	0x0001
        /*0012*/ 	.short	0x0008
        /*0014*/ 	.byte	0x00, 0xf5, 0x21, 0x00


	//----- nvinfo : EIATTR_KPARAM_INFO
	.align		4
.L_57:
        /*0018*/ 	.byte	0x04, 0x17
        /*001a*/ 	.short	(.L_59 - .L_58)
.L_58:
        /*001c*/ 	.word	0x00000000
        /*0020*/ 	.short	0x0000
        /*0022*/ 	.short	0x0000
        /*0024*/ 	.byte	0x00, 0xf5, 0x21, 0x00


	//----- nvinfo : EIATTR_SPARSE_MMA_MASK
	.align		4
.L_59:
        /*0028*/ 	.byte	0x03, 0x50
        /*002a*/ 	.short	0x0000


	//----- nvinfo : EIATTR_MAXREG_COUNT
	.align		4
        /*002c*/ 	.byte	0x03, 0x1b
        /*002e*/ 	.short	0x00ff


	//----- nvinfo : EIATTR_MERCURY_ISA_VERSION
	.align		4
        /*0030*/ 	.byte	0x03, 0x5f
        /*0032*/ 	.short	0x0101


	//----- nvinfo : EIATTR_VRC_CTA_INIT_COUNT
	.align		4
        /*0034*/ 	.byte	0x02, 0x4a
	.zero		1
	.zero		1


	//----- nvinfo : EIATTR_EXIT_INSTR_OFFSETS
	.align		4
        /*0038*/ 	.byte	0x04, 0x1c
        /*003a*/ 	.short	(.L_61 - .L_60)


	//   ....[0]....
.L_60:
        /*003c*/ 	.word	0x00000070


	//   ....[1]....
        /*0040*/ 	.word	0x000000d0


	//----- nvinfo : EIATTR_CBANK_PARAM_SIZE
	.align		4
.L_61:
        /*0044*/ 	.byte	0x03, 0x19
        /*0046*/ 	.short	0x0010


	//----- nvinfo : EIATTR_PARAM_CBANK
	.align		4
        /*0048*/ 	.byte	0x04, 0x0a
        /*004a*/ 	.short	(.L_63 - .L_62)
	.align		4
.L_62:
        /*004c*/ 	.word	index@(.nv.constant0._Z13MatrixVerify1PdS_)
        /*0050*/ 	.short	0x0380
        /*0052*/ 	.short	0x0010


	//----- nvinfo : EIATTR_SW_WAR
	.align		4
.L_63:
        /*0054*/ 	.byte	0x04, 0x36
        /*0056*/ 	.short	(.L_65 - .L_64)
.L_64:
        /*0058*/ 	.word	0x00000008
.L_65:


//--------------------- .nv.info._Z12MatrixUpdatePdS_ --------------------------
	.section	.nv.info._Z12MatrixUpdatePdS_,"",@"SHT_CUDA_INFO"
	.sectionflags	@""
	.align	4


	//----- nvinfo : EIATTR_CUDA_API_VERSION
	.align		4
        /*0000*/ 	.byte	0x04, 0x37
        /*0002*/ 	.short	(.L_67 - .L_66)
.L_66:
        /*0004*/ 	.word	0x00000082


	//----- nvinfo : EIATTR_KPARAM_INFO
	.align		4
.L_67:
        /*0008*/ 	.byte	0x04, 0x17
        /*000a*/ 	.short	(.L_69 - .L_68)
.L_68:
        /*000c*/ 	.word	0x00000000
        /*0010*/ 	.short	0x0001
        /*0012*/ 	.short	0x0008
        /*0014*/ 	.byte	0x00, 0xf5, 0x21, 0x00


	//----- nvinfo : EIATTR_KPARAM_INFO
	.align		4
.L_69:
        /*0018*/ 	.byte	0x04, 0x17
        /*001a*/ 	.short	(.L_71 - .L_70)
.L_70:
        /*001c*/ 	.word	0x00000000
        /*0020*/ 	.short	0x0000
        /*0022*/ 	.short	0x0000
        /*0024*/ 	.byte	0x00, 0xf5, 0x21, 0x00


	//----- nvinfo : EIATTR_SPARSE_MMA_MASK
	.align		4
.L_71:
        /*0028*/ 	.byte	0x03, 0x50
        /*002a*/ 	.short	0x0000


	//----- nvinfo : EIATTR_MAXREG_COUNT
	.align		4
        /*002c*/ 	.byte	0x03, 0x1b
        /*002e*/ 	.short	0x00ff


	//----- nvinfo : EIATTR_MERCURY_ISA_VERSION
	.align		4
        /*0030*/ 	.byte	0x03, 0x5f
        /*0032*/ 	.short	0x0101


	//----- nvinfo : EIATTR_VRC_CTA_INIT_COUNT
	.align		4
        /*0034*/ 	.byte	0x02, 0x4a
	.zero		1
	.zero		1


	//----- nvinfo : EIATTR_EXIT_INSTR_OFFSETS
	.align		4
        /*0038*/ 	.byte	0x04, 0x1c
        /*003a*/ 	.short	(.L_73 - .L_72)


	//   ....[0]....
.L_72:
        /*003c*/ 	.word	0x00000060


	//   ....[1]....
        /*0040*/ 	.word	0x00000160


	//   ....[2]....
        /*0044*/ 	.word	0x00000590


	//----- nvinfo : EIATTR_CRS_STACK_SIZE
	.align		4
.L_73:
        /*0048*/ 	.byte	0x04, 0x1e
        /*004a*/ 	.short	(.L_75 - .L_74)
.L_74:
        /*004c*/ 	.word	0x00000000


	//----- nvinfo : EIATTR_CBANK_PARAM_SIZE
	.align		4
.L_75:
        /*0050*/ 	.byte	0x03, 0x19
        /*0052*/ 	.short	0x0010


	//----- nvinfo : EIATTR_PARAM_CBANK
	.align		4
        /*0054*/ 	.byte	0x04, 0x0a
        /*0056*/ 	.short	(.L_77 - .L_76)
	.align		4
.L_76:
        /*0058*/ 	.word	index@(.nv.constant0._Z12MatrixUpdatePdS_)
        /*005c*/ 	.short	0x0380
        /*005e*/ 	.short	0x0010


	//----- nvinfo : EIATTR_SW_WAR
	.align		4
.L_77:
        /*0060*/ 	.byte	0x04, 0x36
        /*0062*/ 	.short	(.L_79 - .L_78)
.L_78:
        /*0064*/ 	.word	0x00000008
.L_79:


//--------------------- .nv.callgraph             --------------------------
	.section	.nv.callgraph,"",@"SHT_CUDA_CALLGRAPH"
	.align	4
	.sectionentsize	8
	.align		4
        /*0000*/ 	.word	0x00000000
	.align		4
        /*0004*/ 	.word	0xffffffff
	.align		4
        /*0008*/ 	.word	0x00000000
	.align		4
        /*000c*/ 	.word	0xfffffffe
	.align		4
        /*0010*/ 	.word	0x00000000
	.align		4
        /*0014*/ 	.word	0xfffffffd
	.align		4
        /*0018*/ 	.word	0x00000000
	.align		4
        /*001c*/ 	.word	0xfffffffc


//--------------------- .text._Z13MatrixVerify2PdS_ --------------------------
	.section	.text._Z13MatrixVerify2PdS_,"ax",@progbits
	.align	128
        .global         _Z13MatrixVerify2PdS_
        .type           _Z13MatrixVerify2PdS_,@function
        .size           _Z13MatrixVerify2PdS_,(.L_x_8 - _Z13MatrixVerify2PdS_)
        .other          _Z13MatrixVerify2PdS_,@"STO_CUDA_ENTRY STV_DEFAULT"
_Z13MatrixVerify2PdS_:
.text._Z13MatrixVerify2PdS_:
[----:B------:R-:W-:Y:S01]  /*0000*/  LDC R1, c[0x0][0x37c] ;  /* 0x0000df00ff017b82 */ /* 0x000fe20000000800 */
[----:B------:R-:W0:Y:S07]  /*0010*/  S2R R0, SR_TID.X ;  /* 0x0000000000007919 */ /* 0x000e2e0000002100 */
[----:B------:R-:W1:Y:S01]  /*0020*/  S2UR UR4, SR_CTAID.X ;  /* 0x00000000000479c3 */ /* 0x000e620000002500 */
[----:B------:R-:W1:Y:S02]  /*0030*/  LDCU UR5, c[0x0][0x360] ;  /* 0x00006c00ff0577ac */ /* 0x000e640008000800 */
[----:B-1----:R-:W-:Y:S01]  /*0040*/  UIMAD UR4, UR4, UR5, URZ ;  /* 0x00000005040472a4 */ /* 0x002fe2000f8e02ff */
[----:B0-----:R-:W-:-:S05]  /*0050*/  IADD3 R0, PT, PT, -R0, RZ, RZ ;  /* 0x000000ff00007210 */ /* 0x001fca0007ffe1ff */
[----:B------:R-:W-:-:S13]  /*0060*/  ISETP.NE.AND P0, PT, R0, UR4, PT ;  /* 0x0000000400007c0c */ /* 0x000fda000bf05270 */
[----:B------:R-:W-:Y:S05]  /*0070*/  @P0 EXIT ;  /* 0x000000000000094d */ /* 0x000fea0003800000 */
[----:B------:R-:W0:Y:S01]  /*0080*/  LDC.64 R2, c[0x0][0x380] ;  /* 0x0000e000ff027b82 */ /* 0x000e220000000a00 */
[----:B------:R-:W0:Y:S02]  /*0090*/  LDCU.64 UR4, c[0x0][0x358] ;  /* 0x00006b00ff0477ac */ /* 0x000e240008000a00 */
[----:B0-----:R-:W2:Y:S05]  /*00a0*/  LDG.E.64 R2, desc[UR4][R2.64] ;  /* 0x0000000402027981 */ /* 0x001eaa000c1e1b00 */
[----:B------:R-:W2:Y:S02]  /*00b0*/  LDC.64 R4, c[0x0][0x388] ;  /* 0x0000e200ff047b82 */ /* 0x000ea40000000a00 */
[----:B--2---:R-:W-:Y:S01]  /*00c0*/  STG.E.64 desc[UR4][R4.64], R2 ;  /* 0x0000000204007986 */ /* 0x004fe2000c101b04 */
[----:B------:R-:W-:Y:S05]  /*00d0*/  EXIT ;  /* 0x000000000000794d */ /* 0x000fea0003800000 */
.L_x_0:
[----:B------:R-:W-:-:S00]  /*00e0*/  BRA `(.L_x_0) ;  /* 0xfffffffc00fc7947 */ /* 0x000fc0000383ffff */
[----:B------:R-:W-:-:S00]  /*00f0*/  NOP ;  /* 0x0000000000007918 */ /* 0x000fc00000000000 */
        /* <DEDUP_REMOVED lines=8> */
.L_x_8:


//--------------------- .text._Z9MatrixSumPdS_Px  --------------------------
	.section	.text._Z9MatrixSumPdS_Px,"ax",@progbits
	.align	128
        .global         _Z9MatrixSumPdS_Px
        .type           _Z9MatrixSumPdS_Px,@function
        .size           _Z9MatrixSumPdS_Px,(.L_x_7 - _Z9MatrixSumPdS_Px)
        .other          _Z9MatrixSumPdS_Px,@"STO_CUDA_ENTRY STV_DEFAULT"
_Z9MatrixSumPdS_Px:
.text._Z9MatrixSumPdS_Px:
[----:B------:R-:W-:Y:S01]  /*0000*/  LDC R1, c[0x0][0x37c] ;  /* 0x0000df00ff017b82 */ /* 0x000fe20000000800 */
[----:B------:R-:W0:Y:S07]  /*0010*/  S2R R3, SR_TID.X ;  /* 0x0000000000037919 */ /* 0x000e2e0000002100 */
[----:B------:R-:W0:Y:S08]  /*0020*/  S2UR UR4, SR_CTAID.X ;  /* 0x00000000000479c3 */ /* 0x000e300000002500 */
[----:B------:R-:W0:Y:S02]  /*0030*/  LDC R0, c[0x0][0x360] ;  /* 0x0000d800ff007b82 */ /* 0x000e240000000800 */
[----:B0-----:R-:W-:-:S05]  /*0040*/  IMAD R0, R0, UR4, R3 ;  /* 0x0000000400007c24 */ /* 0x001fca000f8e0203 */
[----:B------:R-:W-:-:S13]  /*0050*/  ISETP.GT.U32.AND P0, PT, R0, 0xf423f, PT ;  /* 0x000f423f0000780c */ /* 0x000fda0003f04070 */
[----:B------:R-:W-:Y:S05]  /*0060*/  @P0 EXIT ;  /* 0x000000000000094d */ /* 0x000fea0003800000 */
[----:B------:R-:W0:Y:S01]  /*0070*/  LDC.64 R2, c[0x0][0x390] ;  /* 0x0000e400ff027b82 */ /* 0x000e220000000a00 */
[----:B------:R-:W0:Y:S02]  /*0080*/  LDCU.64 UR4, c[0x0][0x358] ;  /* 0x00006b00ff0477ac */ /* 0x000e240008000a00 */
[----:B0-----:R-:W2:Y:S02]  /*0090*/  LDG.E.64 R2, desc[UR4][R2.64] ;  /* 0x0000000402027981 */ /* 0x001ea4000c1e1b00 */
[C---:B--2---:R-:W-:Y:S01]  /*00a0*/  SHF.L.U64.HI R8, R2.reuse, 0x1, R3 ;  /* 0x0000000102087819 */ /* 0x044fe20000010203 */
[----:B------:R-:W-:-:S03]  /*00b0*/  IMAD.SHL.U32 R7, R2, 0x2, RZ ;  /* 0x0000000202077824 */ /* 0x000fc600078e00ff */
[----:B------:R-:W-:-:S13]  /*00c0*/  ISETP.NE.U32.AND P0, PT, R8, RZ, PT ;  /* 0x000000ff0800720c */ /* 0x000fda0003f05070 */
[----:B------:R-:W-:Y:S05]  /*00d0*/  @P0 BRA `(.L_x_1) ;  /* 0x0000000000500947 */ /* 0x000fea0003800000 */
[----:B------:R-:W0:Y:S01]  /*00e0*/  I2F.U32.RP R6, R7 ;  /* 0x0000000700067306 */ /* 0x000e220000209000 */
[----:B------:R-:W-:-:S07]  /*00f0*/  ISETP.NE.U32.AND P1, PT, R7, RZ, PT ;  /* 0x000000ff0700720c */ /* 0x000fce0003f25070 */
[----:B0-----:R-:W0:Y:S02]  /*0100*/  MUFU.RCP R6, R6 ;  /* 0x0000000600067308 */ /* 0x001e240000001000 */
[----:B0-----:R-:W-:-:S06]  /*0110*/  VIADD R4, R6, 0xffffffe ;  /* 0x0ffffffe06047836 */ /* 0x001fcc0000000000 */
[----:B------:R0:W1:Y:S02]  /*0120*/  F2I.FTZ.U32.TRUNC.NTZ R5, R4 ;  /* 0x0000000400057305 */ /* 0x000064000021f000 */
[----:B0-----:R-:W-:Y:S02]  /*0130*/  IMAD.MOV.U32 R4, RZ, RZ, RZ ;  /* 0x000000ffff047224 */ /* 0x001fe400078e00ff */
[----:B-1----:R-:W-:-:S04]  /*0140*/  IMAD.MOV R8, RZ, RZ, -R5 ;  /* 0x000000ffff087224 */ /* 0x002fc800078e0a05 */
[----:B------:R-:W-:-:S04]  /*0150*/  IMAD R9, R8, R7, RZ ;  /* 0x0000000708097224 */ /* 0x000fc800078e02ff */
[----:B------:R-:W-:-:S06]  /*0160*/  IMAD.HI.U32 R5, R5, R9, R4 ;  /* 0x0000000905057227 */ /* 0x000fcc00078e0004 */
[----:B------:R-:W-:-:S04]  /*0170*/  IMAD.HI.U32 R5, R5, R0, RZ ;  /* 0x0000000005057227 */ /* 0x000fc800078e00ff */
[----:B------:R-:W-:-:S04]  /*0180*/  IMAD.MOV R5, RZ, RZ, -R5 ;  /* 0x000000ffff057224 */ /* 0x000fc800078e0a05 */
[----:B------:R-:W-:-:S05]  /*0190*/  IMAD R8, R7, R5, R0 ;  /* 0x0000000507087224 */ /* 0x000fca00078e0200 */
[----:B------:R-:W-:-:S13]  /*01a0*/  ISETP.GE.U32.AND P0, PT, R8, R7, PT ;  /* 0x000000070800720c */ /* 0x000fda0003f06070 */
[----:B------:R-:W-:-:S05]  /*01b0*/  @P0 IMAD.IADD R8, R8, 0x1, -R7 ;  /* 0x0000000108080824 */ /* 0x000fca00078e0a07 */
[----:B------:R-:W-:-:S13]  /*01c0*/  ISETP.GE.U32.AND P0, PT, R8, R7, PT ;  /* 0x000000070800720c */ /* 0x000fda0003f06070 */
[----:B------:R-:W-:Y:S01]  /*01d0*/  @P0 IMAD.IADD R8, R8, 0x1, -R7 ;  /* 0x0000000108080824 */ /* 0x000fe200078e0a07 */
[----:B------:R-:W-:-:S04]  /*01e0*/  @!P1 LOP3.LUT R8, RZ, R7, RZ, 0x33, !PT ;  /* 0x00000007ff089212 */ /* 0x000fc800078e33ff */
[----:B------:R-:W-:-:S04]  /*01f0*/  ISETP.NE.U32.AND P0, PT, R8, RZ, PT ;  /* 0x000000ff0800720c */ /* 0x000fc80003f05070 */
[----:B------:R-:W-:Y:S01]  /*0200*/  ISETP.NE.AND.EX P0, PT, RZ, RZ, PT, P0 ;  /* 0x000000ffff00720c */ /* 0x000fe20003f05300 */
[----:B------:R-:W-:-:S12]  /*0210*/  BRA `(.L_x_2) ;  /* 0x0000000000107947 */ /* 0x000fd80003800000 */
.L_x_1:
[----:B------:R-:W-:-:S07]  /*0220*/  MOV R6, 0x240 ;  /* 0x0000024000067802 */ /* 0x000fce0000000f00 */
[----:B------:R-:W-:Y:S05]  /*0230*/  CALL.REL.NOINC `($__internal_0_$__cuda_sm20_rem_s64) ;  /* 0x0000000000487944 */ /* 0x000fea0003c00000 */
[----:B------:R-:W-:-:S04]  /*0240*/  ISETP.NE.U32.AND P0, PT, R4, RZ, PT ;  /* 0x000000ff0400720c */ /* 0x000fc80003f05070 */
[----:B------:R-:W-:-:S13]  /*0250*/  ISETP.NE.AND.EX P0, PT, R5, RZ, PT, P0 ;  /* 0x000000ff0500720c */ /* 0x000fda0003f05300 */
.L_x_2:
[----:B------:R-:W-:Y:S05]  /*0260*/  @P0 EXIT ;  /* 0x000000000000094d */ /* 0x000fea0003800000 */
[----:B------:R-:W-:-:S04]  /*0270*/  IADD3 R2, P0, PT, R0, R2, RZ ;  /* 0x0000000200027210 */ /* 0x000fc80007f1e0ff */
[----:B------:R-:W-:Y:S02]  /*0280*/  IADD3.X R3, PT, PT, RZ, R3, RZ, P0, !PT ;  /* 0x00000003ff037210 */ /* 0x000fe400007fe4ff */
[----:B------:R-:W-:-:S04]  /*0290*/  ISETP.GT.U32.AND P0, PT, R2, 0xf423f, PT ;  /* 0x000f423f0200780c */ /* 0x000fc80003f04070 */
[----:B------:R-:W-:-:S13]  /*02a0*/  ISETP.GT.AND.EX P0, PT, R3, RZ, PT, P0 ;  /* 0x000000ff0300720c */ /* 0x000fda0003f04300 */
[----:B------:R-:W-:Y:S05]  /*02b0*/  @P0 EXIT ;  /* 0x000000000000094d */ /* 0x000fea0003800000 */
[----:B------:R-:W0:Y:S02]  /*02c0*/  LDCU.64 UR6, c[0x0][0x380] ;  /* 0x00007000ff0677ac */ /* 0x000e240008000a00 */
[----:B0-----:R-:W-:Y:S02]  /*02d0*/  LEA R8, P0, R2, UR6, 0x3 ;  /* 0x0000000602087c11 */ /* 0x001fe4000f8018ff */
[----:B------:R-:W-:Y:S02]  /*02e0*/  LEA R4, P1, R0, UR6, 0x3 ;  /* 0x0000000600047c11 */ /* 0x000fe4000f8218ff */
[----:B------:R-:W-:Y:S02]  /*02f0*/  LEA.HI.X R9, R2, UR7, R3, 0x3, P0 ;  /* 0x0000000702097c11 */ /* 0x000fe400080f1c03 */
[----:B------:R-:W-:-:S03]  /*0300*/  LEA.HI.X R5, R0, UR7, RZ, 0x3, P1 ;  /* 0x0000000700057c11 */ /* 0x000fc600088f1cff */
[----:B------:R-:W2:Y:S04]  /*0310*/  LDG.E.64 R2, desc[UR4][R8.64] ;  /* 0x0000000408027981 */ /* 0x000ea8000c1e1b00 */
[----:B------:R-:W2:Y:S02]  /*0320*/  LDG.E.64 R6, desc[UR4][R4.64] ;  /* 0x0000000404067981 */ /* 0x000ea4000c1e1b00 */
[----:B--2---:R-:W-:-:S07]  /*0330*/  DADD R2, R2, R6 ;  /* 0x0000000002027229 */ /* 0x004fce0000000006 */
[----:B------:R-:W-:Y:S01]  /*0340*/  STG.E.64 desc[UR4][R4.64], R2 ;  /* 0x0000000204007986 */ /* 0x000fe2000c101b04 */
[----:B------:R-:W-:Y:S05]  /*0350*/  EXIT ;  /* 0x000000000000794d */ /* 0x000fea0003800000 */
        .weak           $__internal_0_$__cuda_sm20_rem_s64
        .type           $__internal_0_$__cuda_sm20_rem_s64,@function
        .size           $__internal_0_$__cuda_sm20_rem_s64,(.L_x_7 - $__internal_0_$__cuda_sm20_rem_s64)
$__internal_0_$__cuda_sm20_rem_s64:
[----:B------:R-:W-:Y:S02]  /*0360*/  IADD3 R4, P1, PT, RZ, -R7, RZ ;  /* 0x80000007ff047210 */ /* 0x000fe40007f3e0ff */
[----:B------:R-:W-:-:S03]  /*0370*/  ISETP.GE.AND P0, PT, R8, RZ, PT ;  /* 0x000000ff0800720c */ /* 0x000fc60003f06270 */
[----:B------:R-:W-:Y:S01]  /*0380*/  IMAD.X R5, RZ, RZ, ~R8, P1 ;  /* 0x000000ffff057224 */ /* 0x000fe200008e0e08 */
[----:B------:R-:W-:-:S04]  /*0390*/  SEL R4, R4, R7, !P0 ;  /* 0x0000000704047207 */ /* 0x000fc80004000000 */
[----:B------:R-:W-:-:S04]  /*03a0*/  SEL R5, R5, R8, !P0 ;  /* 0x0000000805057207 */ /* 0x000fc80004000000 */
[----:B------:R-:W0:Y:S08]  /*03b0*/  I2F.U64.RP R9, R4 ;  /* 0x0000000400097312 */ /* 0x000e300000309000 */
[----:B0-----:R-:W0:Y:S02]  /*03c0*/  MUFU.RCP R9, R9 ;  /* 0x0000000900097308 */ /* 0x001e240000001000 */
[----:B0-----:R-:W-:-:S06]  /*03d0*/  VIADD R10, R9, 0x1ffffffe ;  /* 0x1ffffffe090a7836 */ /* 0x001fcc0000000000 */
[----:B------:R-:W0:Y:S02]  /*03e0*/  F2I.U64.TRUNC R10, R10 ;  /* 0x0000000a000a7311 */ /* 0x000e24000020d800 */
[----:B0-----:R-:W-:-:S04]  /*03f0*/  IMAD.WIDE.U32 R12, R10, R4, RZ ;  /* 0x000000040a0c7225 */ /* 0x001fc800078e00ff */
[----:B------:R-:W-:Y:S01]  /*0400*/  IMAD R13, R10, R5, R13 ;  /* 0x000000050a0d7224 */ /* 0x000fe200078e020d */
[----:B------:R-:W-:-:S03]  /*0410*/  IADD3 R15, P0, PT, RZ, -R12, RZ ;  /* 0x8000000cff0f7210 */ /* 0x000fc60007f1e0ff */
[----:B------:R-:W-:Y:S02]  /*0420*/  IMAD R13, R11, R4, R13 ;  /* 0x000000040b0d7224 */ /* 0x000fe400078e020d */
[----:B------:R-:W-:-:S04]  /*0430*/  IMAD.HI.U32 R12, R10, R15, RZ ;  /* 0x0000000f0a0c7227 */ /* 0x000fc800078e00ff */
[----:B------:R-:W-:Y:S02]  /*0440*/  IMAD.X R17, RZ, RZ, ~R13, P0 ;  /* 0x000000ffff117224 */ /* 0x000fe400000e0e0d */
[----:B------:R-:W-:Y:S02]  /*0450*/  IMAD.MOV.U32 R13, RZ, RZ, R10 ;  /* 0x000000ffff0d7224 */ /* 0x000fe400078e000a */
[-C--:B------:R-:W-:Y:S02]  /*0460*/  IMAD R19, R11, R17.reuse, RZ ;  /* 0x000000110b137224 */ /* 0x080fe400078e02ff */
[----:B------:R-:W-:-:S04]  /*0470*/  IMAD.WIDE.U32 R12, P0, R10, R17, R12 ;  /* 0x000000110a0c7225 */ /* 0x000fc8000780000c */
[----:B------:R-:W-:-:S04]  /*0480*/  IMAD.HI.U32 R9, R11, R17, RZ ;  /* 0x000000110b097227 */ /* 0x000fc800078e00ff */
[----:B------:R-:W-:-:S04]  /*0490*/  IMAD.HI.U32 R12, P1, R11, R15, R12 ;  /* 0x0000000f0b0c7227 */ /* 0x000fc8000782000c */
[----:B------:R-:W-:Y:S01]  /*04a0*/  IMAD.X R9, R9, 0x1, R11, P0 ;  /* 0x0000000109097824 */ /* 0x000fe200000e060b */
[----:B------:R-:W-:-:S04]  /*04b0*/  IADD3 R13, P2, PT, R19, R12, RZ ;  /* 0x0000000c130d7210 */ /* 0x000fc80007f5e0ff */
[----:B------:R-:W-:Y:S01]  /*04c0*/  IADD3.X R9, PT, PT, RZ, RZ, R9, P2, P1 ;  /* 0x000000ffff097210 */ /* 0x000fe200017e2409 */
[----:B------:R-:W-:-:S04]  /*04d0*/  IMAD.WIDE.U32 R10, R13, R4, RZ ;  /* 0x000000040d0a7225 */ /* 0x000fc800078e00ff */
[----:B------:R-:W-:Y:S01]  /*04e0*/  IMAD R11, R13, R5, R11 ;  /* 0x000000050d0b7224 */ /* 0x000fe200078e020b */
[----:B------:R-:W-:-:S03]  /*04f0*/  IADD3 R15, P0, PT, RZ, -R10, RZ ;  /* 0x8000000aff0f7210 */ /* 0x000fc60007f1e0ff */
[----:B------:R-:W-:Y:S02]  /*0500*/  IMAD R11, R9, R4, R11 ;  /* 0x00000004090b7224 */ /* 0x000fe400078e020b */
[----:B------:R-:W-:-:S03]  /*0510*/  IMAD.HI.U32 R12, R13, R15, RZ ;  /* 0x0000000f0d0c7227 */ /* 0x000fc600078e00ff */
[----:B------:R-:W-:Y:S01]  /*0520*/  IADD3.X R10, PT, PT, RZ, ~R11, RZ, P0, !PT ;  /* 0x8000000bff0a7210 */ /* 0x000fe200007fe4ff */
[----:B------:R-:W-:-:S04]  /*0530*/  IMAD.MOV.U32 R11, RZ, RZ, RZ ;  /* 0x000000ffff0b7224 */ /* 0x000fc800078e00ff */
[----:B------:R-:W-:-:S04]  /*0540*/  IMAD.WIDE.U32 R12, P0, R13, R10, R12 ;  /* 0x0000000a0d0c7225 */ /* 0x000fc8000780000c */
[C---:B------:R-:W-:Y:S02]  /*0550*/  IMAD R14, R9.reuse, R10, RZ ;  /* 0x0000000a090e7224 */ /* 0x040fe400078e02ff */
[----:B------:R-:W-:-:S04]  /*0560*/  IMAD.HI.U32 R13, P1, R9, R15, R12 ;  /* 0x0000000f090d7227 */ /* 0x000fc8000782000c */
[----:B------:R-:W-:Y:S01]  /*0570*/  IMAD.HI.U32 R12, R9, R10, RZ ;  /* 0x0000000a090c7227 */ /* 0x000fe200078e00ff */
[----:B------:R-:W-:-:S03]  /*0580*/  IADD3 R13, P2, PT, R14, R13, RZ ;  /* 0x0000000d0e0d7210 */ /* 0x000fc60007f5e0ff */
[----:B------:R-:W-:Y:S02]  /*0590*/  IMAD.X R9, R12, 0x1, R9, P0 ;  /* 0x000000010c097824 */ /* 0x000fe400000e0609 */
[----:B------:R-:W-:-:S03]  /*05a0*/  IMAD.HI.U32 R10, R13, R0, RZ ;  /* 0x000000000d0a7227 */ /* 0x000fc600078e00ff */
[----:B------:R-:W-:Y:S01]  /*05b0*/  IADD3.X R9, PT, PT, RZ, RZ, R9, P2, P1 ;  /* 0x000000ffff097210 */ /* 0x000fe200017e2409 */
[----:B------:R-:W-:-:S04]  /*05c0*/  IMAD.WIDE.U32 R10, RZ, R13, R10 ;  /* 0x0000000dff0a7225 */ /* 0x000fc800078e000a */
[----:B------:R-:W-:-:S05]  /*05d0*/  IMAD.HI.U32 R9, P0, R9, R0, R10 ;  /* 0x0000000009097227 */ /* 0x000fca000780000a */
[----:B------:R-:W-:Y:S01]  /*05e0*/  IADD3 R13, P1, PT, RZ, R9, RZ ;  /* 0x00000009ff0d7210 */ /* 0x000fe20007f3e0ff */
[----:B------:R-:W-:-:S04]  /*05f0*/  IMAD.X R9, RZ, RZ, RZ, P0 ;  /* 0x000000ffff097224 */ /* 0x000fc800000e06ff */
[----:B------:R-:W-:-:S04]  /*0600*/  IMAD.WIDE.U32 R10, R13, R4, RZ ;  /* 0x000000040d0a7225 */ /* 0x000fc800078e00ff */
[----:B------:R-:W-:Y:S01]  /*0610*/  IMAD.X R9, RZ, RZ, R9, P1 ;  /* 0x000000ffff097224 */ /* 0x000fe200008e0609 */
[----:B------:R-:W-:Y:S01]  /*0620*/  IADD3 R15, P1, PT, -R10, R0, RZ ;  /* 0x000000000a0f7210 */ /* 0x000fe20007f3e1ff */
[----:B------:R-:W-:-:S03]  /*0630*/  IMAD R13, R13, R5, R11 ;  /* 0x000000050d0d7224 */ /* 0x000fc600078e020b */
[-C--:B------:R-:W-:Y:S01]  /*0640*/  ISETP.GE.U32.AND P0, PT, R15, R4.reuse, PT ;  /* 0x000000040f00720c */ /* 0x080fe20003f06070 */
[----:B------:R-:W-:-:S05]  /*0650*/  IMAD R9, R9, R4, R13 ;  /* 0x0000000409097224 */ /* 0x000fca00078e020d */
[----:B------:R-:W-:Y:S02]  /*0660*/  IADD3.X R13, PT, PT, RZ, ~R9, RZ, P1, !PT ;  /* 0x80000009ff0d7210 */ /* 0x000fe40000ffe4ff */
[----:B------:R-:W-:Y:S02]  /*0670*/  IADD3 R9, P1, PT, R15, -R4, RZ ;  /* 0x800000040f097210 */ /* 0x000fe40007f3e0ff */
[----:B------:R-:W-:-:S03]  /*0680*/  ISETP.GE.U32.AND.EX P0, PT, R13, R5, PT, P0 ;  /* 0x000000050d00720c */ /* 0x000fc60003f06100 */
[----:B------:R-:W-:Y:S01]  /*0690*/  IMAD.X R11, R13, 0x1, ~R5, P1 ;  /* 0x000000010d0b7824 */ /* 0x000fe200008e0e05 */
[----:B------:R-:W-:Y:S02]  /*06a0*/  SEL R9, R9, R15, P0 ;  /* 0x0000000f09097207 */ /* 0x000fe40000000000 */
[----:B------:R-:W-:Y:S01]  /*06b0*/  ISETP.NE.U32.AND P1, PT, R7, RZ, PT ;  /* 0x000000ff0700720c */ /* 0x000fe20003f25070 */
[----:B------:R-:W-:Y:S01]  /*06c0*/  IMAD.MOV.U32 R7, RZ, RZ, 0x0 ;  /* 0x00000000ff077424 */ /* 0x000fe200078e00ff */
[----:B------:R-:W-:Y:S02]  /*06d0*/  SEL R11, R11, R13, P0 ;  /* 0x0000000d0b0b7207 */ /* 0x000fe40000000000 */
[CC--:B------:R-:W-:Y:S02]  /*06e0*/  ISETP.GE.U32.AND P0, PT, R9.reuse, R4.reuse, PT ;  /* 0x000000040900720c */ /* 0x0c0fe40003f06070 */
[----:B------:R-:W-:Y:S02]  /*06f0*/  IADD3 R4, P2, PT, R9, -R4, RZ ;  /* 0x8000000409047210 */ /* 0x000fe40007f5e0ff */
[----:B------:R-:W-:-:S02]  /*0700*/  ISETP.GE.U32.AND.EX P0, PT, R11, R5, PT, P0 ;  /* 0x000000050b00720c */ /* 0x000fc40003f06100 */
[----:B------:R-:W-:Y:S01]  /*0710*/  ISETP.NE.AND.EX P1, PT, R8, RZ, PT, P1 ;  /* 0x000000ff0800720c */ /* 0x000fe20003f25310 */
[----:B------:R-:W-:Y:S01]  /*0720*/  IMAD.X R5, R11, 0x1, ~R5, P2 ;  /* 0x000000010b057824 */ /* 0x000fe200010e0e05 */
[----:B------:R-:W-:-:S04]  /*0730*/  SEL R4, R4, R9, P0 ;  /* 0x0000000904047207 */ /* 0x000fc80000000000 */
[----:B------:R-:W-:Y:S02]  /*0740*/  SEL R5, R5, R11, P0 ;  /* 0x0000000b05057207 */ /* 0x000fe40000000000 */
[----:B------:R-:W-:Y:S02]  /*0750*/  SEL R4, R4, 0xffffffff, P1 ;  /* 0xffffffff04047807 */ /* 0x000fe40000800000 */
[----:B------:R-:W-:Y:S01]  /*0760*/  SEL R5, R5, 0xffffffff, P1 ;  /* 0xffffffff05057807 */ /* 0x000fe20000800000 */
[----:B------:R-:W-:Y:S06]  /*0770*/  RET.REL.NODEC R6 `(_Z9MatrixSumPdS_Px) ;  /* 0xfffffff806207950 */ /* 0x000fec0003c3ffff */
.L_x_3:
        /* <DEDUP_REMOVED lines=16> */
.L_x_7:


//--------------------- .text._Z13MatrixVerify1PdS_ --------------------------
	.section	.text._Z13MatrixVerify1PdS_,"ax",@progbits
	.align	128
        .global         _Z13MatrixVerify1PdS_
        .type           _Z13MatrixVerify1PdS_,@function
        .size           _Z13MatrixVerify1PdS_,(.L_x_10 - _Z13MatrixVerify1PdS_)
        .other          _Z13MatrixVerify1PdS_,@"STO_CUDA_ENTRY STV_DEFAULT"
_Z13MatrixVerify1PdS_:
.text._Z13MatrixVerify1PdS_:
        /* <DEDUP_REMOVED lines=14> */
.L_x_4:
        /* <DEDUP_REMOVED lines=10> */
.L_x_10:


//--------------------- .text._Z12MatrixUpdatePdS_ --------------------------
	.section	.text._Z12MatrixUpdatePdS_,"ax",@progbits
	.align	128
        .global         _Z12MatrixUpdatePdS_
        .type           _Z12MatrixUpdatePdS_,@function
        .size           _Z12MatrixUpdatePdS_,(.L_x_11 - _Z12MatrixUpdatePdS_)
        .other          _Z12MatrixUpdatePdS_,@"STO_CUDA_ENTRY STV_DEFAULT"
_Z12MatrixUpdatePdS_:
.text._Z12MatrixUpdatePdS_:
[----:B------:R-:W-:Y:S01]  /*0000*/  LDC R1, c[0x0][0x37c] ;  /* 0x0000df00ff017b82 */ /* 0x000fe20000000800 */
[----:B------:R-:W0:Y:S07]  /*0010*/  S2R R3, SR_TID.X ;  /* 0x0000000000037919 */ /* 0x000e2e0000002100 */
[----:B------:R-:W0:Y:S08]  /*0020*/  S2UR UR4, SR_CTAID.X ;  /* 0x00000000000479c3 */ /* 0x000e300000002500 */
[----:B------:R-:W0:Y:S02]  /*0030*/  LDC R0, c[0x0][0x360] ;  /* 0x0000d800ff007b82 */ /* 0x000e240000000800 */
[----:B0-----:R-:W-:-:S05]  /*0040*/  IMAD R0, R0, UR4, R3 ;  /* 0x0000000400007c24 */ /* 0x001fca000f8e0203 */
[----:B------:R-:W-:-:S13]  /*0050*/  ISETP.GT.U32.AND P0, PT, R0, 0xf423f, PT ;  /* 0x000f423f0000780c */ /* 0x000fda0003f04070 */
[----:B------:R-:W-:Y:S05]  /*0060*/  @P0 EXIT ;  /* 0x000000000000094d */ /* 0x000fea0003800000 */
[----:B------:R-:W-:Y:S01]  /*0070*/  IMAD.HI.U32 R2, R0, 0x10624dd3, RZ ;  /* 0x10624dd300027827 */ /* 0x000fe200078e00ff */
[----:B------:R-:W0:Y:S04]  /*0080*/  LDCU.64 UR4, c[0x0][0x358] ;  /* 0x00006b00ff0477ac */ /* 0x000e280008000a00 */
[----:B------:R-:W-:-:S04]  /*0090*/  SHF.R.U32.HI R3, RZ, 0x6, R2 ;  /* 0x00000006ff037819 */ /* 0x000fc80000011602 */
[C---:B------:R-:W-:Y:S01]  /*00a0*/  ISETP.NE.AND P0, PT, R3.reuse, 0x3e7, PT ;  /* 0x000003e70300780c */ /* 0x040fe20003f05270 */
[----:B------:R-:W-:-:S03]  /*00b0*/  IMAD R2, R3, -0x3e8, R0 ;  /* 0xfffffc1803027824 */ /* 0x000fc600078e0200 */
[----:B------:R-:W-:Y:S02]  /*00c0*/  ISETP.EQ.OR P0, PT, R3, RZ, !P0 ;  /* 0x000000ff0300720c */ /* 0x000fe40004702670 */
[C---:B------:R-:W-:Y:S02]  /*00d0*/  ISETP.NE.AND P1, PT, R2.reuse, 0x3e7, PT ;  /* 0x000003e70200780c */ /* 0x040fe40003f25270 */
[----:B------:R-:W-:-:S13]  /*00e0*/  ISETP.EQ.OR P0, PT, R2, RZ, P0 ;  /* 0x000000ff0200720c */ /* 0x000fda0000702670 */
[----:B0-----:R-:W-:Y:S05]  /*00f0*/  @!P0 BRA P1, `(.L_x_5) ;  /* 0x00000000001c8947 */ /* 0x001fea0000800000 */
[----:B------:R-:W0:Y:S08]  /*0100*/  LDC.64 R2, c[0x0][0x380] ;  /* 0x0000e000ff027b82 */ /* 0x000e300000000a00 */
[----:B------:R-:W1:Y:S01]  /*0110*/  LDC.64 R4, c[0x0][0x388] ;  /* 0x0000e200ff047b82 */ /* 0x000e620000000a00 */
[----:B0-----:R-:W-:-:S06]  /*0120*/  IMAD.WIDE.U32 R2, R0, 0x8, R2 ;  /* 0x0000000800027825 */ /* 0x001fcc00078e0002 */
[----:B------:R-:W2:Y:S01]  /*0130*/  LDG.E.64 R2, desc[UR4][R2.64] ;  /* 0x0000000402027981 */ /* 0x000ea2000c1e1b00 */
[----:B-1----:R-:W-:-:S05]  /*0140*/  IMAD.WIDE.U32 R4, R0, 0x8, R4 ;  /* 0x0000000800047825 */ /* 0x002fca00078e0004 */
[----:B--2---:R-:W-:Y:S01]  /*0150*/  STG.E.64 desc[UR4][R4.64], R2 ;  /* 0x0000000204007986 */ /* 0x004fe2000c101b04 */
[----:B------:R-:W-:Y:S05]  /*0160*/  EXIT ;  /* 0x000000000000794d */ /* 0x000fea0003800000 */
.L_x_5:
[----:B------:R-:W0:Y:S02]  /*0170*/  LDC.64 R2, c[0x0][0x380] ;  /* 0x0000e000ff027b82 */ /* 0x000e240000000a00 */
[----:B0-----:R-:W-:-:S05]  /*0180*/  IMAD.WIDE.U32 R12, R0, 0x8, R2 ;  /* 0x00000008000c7825 */ /* 0x001fca00078e0002 */
[----:B------:R-:W2:Y:S04]  /*0190*/  LDG.E.64 R8, desc[UR4][R12.64+0x1f38] ;  /* 0x001f38040c087981 */ /* 0x000ea8000c1e1b00 */
[----:B------:R-:W3:Y:S04]  /*01a0*/  LDG.E.64 R10, desc[UR4][R12.64+0x1f48] ;  /* 0x001f48040c0a7981 */ /* 0x000ee8000c1e1b00 */
[----:B------:R-:W4:Y:S04]  /*01b0*/  LDG.E.64 R4, desc[UR4][R12.64+-0x1f48] ;  /* 0xffe0b8040c047981 */ /* 0x000f28000c1e1b00 */
[----:B------:R-:W5:Y:S04]  /*01c0*/  LDG.E.64 R6, desc[UR4][R12.64+-0x1f38] ;  /* 0xffe0c8040c067981 */ /* 0x000f68000c1e1b00 */
[----:B------:R4:W5:Y:S01]  /*01d0*/  LDG.E.64 R2, desc[UR4][R12.64] ;  /* 0x000000040c027981 */ /* 0x000962000c1e1b00 */
[----:B--2---:R-:W-:-:S02]  /*01e0*/  IMAD.MOV.U32 R15, RZ, RZ, R9 ;  /* 0x000000ffff0f7224 */ /* 0x004fc400078e0009 */
[--C-:B------:R-:W-:Y:S01]  /*01f0*/  IMAD.MOV.U32 R14, RZ, RZ, R8.reuse ;  /* 0x000000ffff0e7224 */ /* 0x100fe200078e0008 */
[C-C-:B---3--:R-:W-:Y:S01]  /*0200*/  DSETP.MAX.AND P3, P0, R8.reuse, R10.reuse, PT ;  /* 0x0000000a0800722a */ /* 0x148fe2000386f000 */
[----:B------:R-:W-:Y:S01]  /*0210*/  IMAD.MOV.U32 R18, RZ, RZ, R9 ;  /* 0x000000ffff127224 */ /* 0x000fe200078e0009 */
[----:B------:R-:W-:Y:S01]  /*0220*/  DSETP.MIN.AND P1, P2, R8, R10, PT ;  /* 0x0000000a0800722a */ /* 0x000fe20003a20000 */
[----:B------:R-:W-:Y:S01]  /*0230*/  IMAD.MOV.U32 R17, RZ, RZ, R8 ;  /* 0x000000ffff117224 */ /* 0x000fe200078e0008 */
[----:B------:R-:W-:Y:S01]  /*0240*/  MOV R9, R10 ;  /* 0x0000000a00097202 */ /* 0x000fe20000000f00 */
[--C-:B------:R-:W-:Y:S02]  /*0250*/  IMAD.MOV.U32 R19, RZ, RZ, R11.reuse ;  /* 0x000000ffff137224 */ /* 0x100fe400078e000b */
[----:B------:R-:W-:Y:S02]  /*0260*/  IMAD.MOV.U32 R16, RZ, RZ, R11 ;  /* 0x000000ffff107224 */ /* 0x000fe400078e000b */
[----:B------:R-:W-:Y:S01]  /*0270*/  IMAD.MOV.U32 R8, RZ, RZ, R10 ;  /* 0x000000ffff087224 */ /* 0x000fe200078e000a */
[----:B------:R-:W-:Y:S01]  /*0280*/  SEL R10, R14, R9, P1 ;  /* 0x000000090e0a7207 */ /* 0x000fe20000800000 */
[--C-:B----4-:R-:W-:Y:S01]  /*0290*/  IMAD.MOV.U32 R13, RZ, RZ, R5.reuse ;  /* 0x000000ffff0d7224 */ /* 0x110fe200078e0005 */
[----:B------:R-:W-:Y:S01]  /*02a0*/  FSEL R9, R18, R19, P3 ;  /* 0x0000001312097208 */ /* 0x000fe20001800000 */
[----:B------:R-:W-:Y:S01]  /*02b0*/  IMAD.MOV.U32 R12, RZ, RZ, R4 ;  /* 0x000000ffff0c7224 */ /* 0x000fe200078e0004 */
[----:B------:R-:W-:Y:S01]  /*02c0*/  FSEL R11, R15, R16, P1 ;  /* 0x000000100f0b7208 */ /* 0x000fe20000800000 */
[----:B------:R-:W-:Y:S01]  /*02d0*/  IMAD.MOV.U32 R15, RZ, RZ, R5 ;  /* 0x000000ffff0f7224 */ /* 0x000fe200078e0005 */
[----:B------:R-:W-:Y:S01]  /*02e0*/  SEL R8, R17, R8, P3 ;  /* 0x0000000811087207 */ /* 0x000fe20001800000 */
[--C-:B-----5:R-:W-:Y:S01]  /*02f0*/  IMAD.MOV.U32 R17, RZ, RZ, R6.reuse ;  /* 0x000000ffff117224 */ /* 0x120fe200078e0006 */
[----:B------:R-:W-:Y:S01]  /*0300*/  @P0 LOP3.LUT R9, R19, 0x80000, RZ, 0xfc, !PT ;  /* 0x0008000013090812 */ /* 0x000fe200078efcff */
[C-C-:B------:R-:W-:Y:S01]  /*0310*/  DSETP.MIN.AND P0, P3, R4.reuse, R6.reuse, PT ;  /* 0x000000060400722a */ /* 0x140fe20003b00000 */
[----:B------:R-:W-:Y:S01]  /*0320*/  @P2 LOP3.LUT R11, R16, 0x80000, RZ, 0xfc, !PT ;  /* 0x00080000100b2812 */ /* 0x000fe200078efcff */
[----:B------:R-:W-:Y:S01]  /*0330*/  DSETP.MAX.AND P1, P2, R4, R6, PT ;  /* 0x000000060400722a */ /* 0x000fe20003a2f000 */
[----:B------:R-:W-:Y:S01]  /*0340*/  IMAD.MOV.U32 R16, RZ, RZ, R7 ;  /* 0x000000ffff107224 */ /* 0x000fe200078e0007 */
[----:B------:R-:W-:Y:S01]  /*0350*/  MOV R14, R4 ;  /* 0x00000004000e7202 */ /* 0x000fe20000000f00 */
[----:B------:R-:W-:Y:S01]  /*0360*/  IMAD.MOV.U32 R5, RZ, RZ, R6 ;  /* 0x000000ffff057224 */ /* 0x000fe200078e0006 */
[----:B------:R-:W-:-:S02]  /*0370*/  FSEL R13, R13, R7, P0 ;  /* 0x000000070d0d7208 */ /* 0x000fc40000000000 */
[----:B------:R-:W-:Y:S02]  /*0380*/  FSEL R15, R15, R16, P1 ;  /* 0x000000100f0f7208 */ /* 0x000fe40000800000 */
[----:B------:R-:W-:Y:S01]  /*0390*/  SEL R6, R12, R5, P0 ;  /* 0x000000050c067207 */ /* 0x000fe20000000000 */
[----:B------:R-:W-:Y:S01]  /*03a0*/  IMAD.MOV.U32 R12, RZ, RZ, R8 ;  /* 0x000000ffff0c7224 */ /* 0x000fe200078e0008 */
[----:B------:R-:W-:Y:S02]  /*03b0*/  SEL R4, R14, R17, P1 ;  /* 0x000000110e047207 */ /* 0x000fe40000800000 */
[----:B------:R-:W-:Y:S02]  /*03c0*/  @P3 LOP3.LUT R13, R7, 0x80000, RZ, 0xfc, !PT ;  /* 0x00080000070d3812 */ /* 0x000fe400078efcff */
[----:B------:R-:W-:-:S03]  /*03d0*/  @P2 LOP3.LUT R15, R16, 0x80000, RZ, 0xfc, !PT ;  /* 0x00080000100f2812 */ /* 0x000fc600078efcff */
[----:B------:R-:W-:Y:S01]  /*03e0*/  IMAD.MOV.U32 R7, RZ, RZ, R13 ;  /* 0x000000ffff077224 */ /* 0x000fe200078e000d */
[----:B------:R-:W-:Y:S01]  /*03f0*/  MOV R5, R15 ;  /* 0x0000000f00057202 */ /* 0x000fe20000000f00 */
[----:B------:R-:W-:-:S04]  /*0400*/  IMAD.MOV.U32 R13, RZ, RZ, R4 ;  /* 0x000000ffff0d7224 */ /* 0x000fc800078e0004 */
[----:B------:R-:W-:Y:S02]  /*0410*/  DSETP.MAX.AND P0, P1, R10, R6, PT ;  /* 0x000000060a00722a */ /* 0x000fe4000390f000 */
[----:B------:R-:W-:Y:S01]  /*0420*/  DSETP.MIN.AND P2, P3, R8, R4, PT ;  /* 0x000000040800722a */ /* 0x000fe20003b40000 */
[----:B------:R-:W-:Y:S01]  /*0430*/  IMAD.MOV.U32 R8, RZ, RZ, R10 ;  /* 0x000000ffff087224 */ /* 0x000fe200078e000a */
[----:B------:R-:W-:Y:S01]  /*0440*/  MOV R10, R5 ;  /* 0x00000005000a7202 */ /* 0x000fe20000000f00 */
[----:B------:R-:W-:Y:S01]  /*0450*/  IMAD.MOV.U32 R5, RZ, RZ, R6 ;  /* 0x000000ffff057224 */ /* 0x000fe200078e0006 */
[----:B------:R-:W-:Y:S02]  /*0460*/  FSEL R11, R11, R7, P0 ;  /* 0x000000070b0b7208 */ /* 0x000fe40000000000 */
[----:B------:R-:W-:Y:S02]  /*0470*/  FSEL R15, R9, R10, P2 ;  /* 0x0000000a090f7208 */ /* 0x000fe40001000000 */
[----:B------:R-:W-:-:S02]  /*0480*/  SEL R6, R8, R5, P0 ;  /* 0x0000000508067207 */ /* 0x000fc40000000000 */
[----:B------:R-:W-:Y:S01]  /*0490*/  SEL R4, R12, R13, P2 ;  /* 0x0000000d0c047207 */ /* 0x000fe20001000000 */
[----:B------:R-:W0:Y:S01]  /*04a0*/  LDC.64 R8, c[0x0][0x388] ;  /* 0x0000e200ff087b82 */ /* 0x000e220000000a00 */
[----:B------:R-:W-:Y:S02]  /*04b0*/  @P1 LOP3.LUT R11, R7, 0x80000, RZ, 0xfc, !PT ;  /* 0x00080000070b1812 */ /* 0x000fe400078efcff */
[----:B------:R-:W-:-:S03]  /*04c0*/  @P3 LOP3.LUT R15, R10, 0x80000, RZ, 0xfc, !PT ;  /* 0x000800000a0f3812 */ /* 0x000fc600078efcff */
[----:B------:R-:W-:Y:S02]  /*04d0*/  IMAD.MOV.U32 R7, RZ, RZ, R11 ;  /* 0x000000ffff077224 */ /* 0x000fe400078e000b */
[----:B------:R-:W-:-:S03]  /*04e0*/  IMAD.MOV.U32 R5, RZ, RZ, R15 ;  /* 0x000000ffff057224 */ /* 0x000fc600078e000f */
[----:B------:R-:W-:Y:S01]  /*04f0*/  MOV R10, R7 ;  /* 0x00000007000a7202 */ /* 0x000fe20000000f00 */
[----:B------:R-:W-:Y:S02]  /*0500*/  IMAD.MOV.U32 R11, RZ, RZ, R5 ;  /* 0x000000ffff0b7224 */ /* 0x000fe400078e0005 */
[----:B------:R-:W-:-:S06]  /*0510*/  DSETP.MIN.AND P0, P1, R6, R4, PT ;  /* 0x000000040600722a */ /* 0x000fcc0003900000 */
[----:B------:R-:W-:Y:S02]  /*0520*/  FSEL R13, R10, R11, P0 ;  /* 0x0000000b0a0d7208 */ /* 0x000fe40000000000 */
[----:B------:R-:W-:Y:S01]  /*0530*/  SEL R4, R6, R4, P0 ;  /* 0x0000000406047207 */ /* 0x000fe20000000000 */
[----:B0-----:R-:W-:-:S05]  /*0540*/  IMAD.WIDE.U32 R8, R0, 0x8, R8 ;  /* 0x0000000800087825 */ /* 0x001fca00078e0008 */
[----:B------:R-:W-:-:S05]  /*0550*/  @P1 LOP3.LUT R13, R11, 0x80000, RZ, 0xfc, !PT ;  /* 0x000800000b0d1812 */ /* 0x000fca00078efcff */
[----:B------:R-:W-:-:S06]  /*0560*/  IMAD.MOV.U32 R5, RZ, RZ, R13 ;  /* 0x000000ffff057224 */ /* 0x000fcc00078e000d */
[----:B------:R-:W-:-:S07]  /*0570*/  DADD R2, R4, R2 ;  /* 0x0000000004027229 */ /* 0x000fce0000000002 */
[----:B------:R-:W-:Y:S01]  /*0580*/  STG.E.64 desc[UR4][R8.64], R2 ;  /* 0x0000000208007986 */ /* 0x000fe2000c101b04 */
[----:B------:R-:W-:Y:S05]  /*0590*/  EXIT ;  /* 0x000000000000794d */ /* 0x000fea0003800000 */
.L_x_6:
        /* <DEDUP_REMOVED lines=14> */
.L_x_11:


//--------------------- .nv.shared.reserved.0     --------------------------
	.section	.nv.shared.reserved.0,"aw",@nobits
	.weak		__nv_reservedSMEM_offset_0_alias
	.size		__nv_reservedSMEM_offset_0_alias, 0, 64
	.other		__nv_reservedSMEM_offset_0_alias,@"STO_CUDA_RESERVED_SHARED STV_DEFAULT"
__nv_reservedSMEM_offset_0_alias:
	.zero		0
	.zero		64


//--------------------- .nv.constant0._Z13MatrixVerify2PdS_ --------------------------
	.section	.nv.constant0._Z13MatrixVerify2PdS_,"a",@progbits
	.sectionflags	@""
	.align	4
.nv.constant0._Z13MatrixVerify2PdS_:
	.zero		912


//--------------------- .nv.constant0._Z9MatrixSumPdS_Px --------------------------
	.section	.nv.constant0._Z9MatrixSumPdS_Px,"a",@progbits
	.sectionflags	@""
	.align	4
.nv.constant0._Z9MatrixSumPdS_Px:
	.zero		920


//--------------------- .nv.constant0._Z13MatrixVerify1PdS_ --------------------------
	.section	.nv.constant0._Z13MatrixVerify1PdS_,"a",@progbits
	.sectionflags	@""
	.align	4
.nv.constant0._Z13MatrixVerify1PdS_:
	.zero		912


//--------------------- .nv.constant0._Z12MatrixUpdatePdS_ --------------------------
	.section	.nv.constant0._Z12MatrixUpdatePdS_,"a",@progbits
	.sectionflags	@""
	.align	4
.nv.constant0._Z12MatrixUpdatePdS_:
	.zero		912


//--------------------- SYMBOLS --------------------------

	.type		.nv.reservedSmem.offset0,@object
	.size		.nv.reservedSmem.offset0,0x4
